	.headerflags	@"EF_CUDA_TEXMODE_UNIFIED EF_CUDA_64BIT_ADDRESS EF_CUDA_ACCELERATORS EF_CUDA_SM90 EF_CUDA_VIRTUAL_SM(EF_CUDA_SM90)"
	.elftype	@"ET_EXEC"


//--------------------- .nv.info                  --------------------------
	.section	.nv.info,"",@"SHT_CUDA_INFO"
	.align	4


	//----- nvinfo : EIATTR_REGCOUNT
	.align		4
        /*0000*/ 	.byte	0x04, 0x2f
        /*0002*/ 	.short	(.L_1 - .L_0)
	.align		4
.L_0:
        /*0004*/ 	.word	index@(triton_poi_fused_div_sub_8)
        /*0008*/ 	.word	0x00000020


	//----- nvinfo : EIATTR_MIN_STACK_SIZE
	.align		4
.L_1:
        /*000c*/ 	.byte	0x04, 0x12
        /*000e*/ 	.short	(.L_3 - .L_2)
	.align		4
.L_2:
        /*0010*/ 	.word	index@(triton_poi_fused_div_sub_8)
        /*0014*/ 	.word	0x00000000


	//----- nvinfo : EIATTR_FRAME_SIZE
	.align		4
.L_3:
        /*0018*/ 	.byte	0x04, 0x11
        /*001a*/ 	.short	(.L_5 - .L_4)
	.align		4
.L_4:
        /*001c*/ 	.word	index@(triton_poi_fused_div_sub_8)
        /*0020*/ 	.word	0x00000000


	//----- nvinfo : EIATTR_MIN_STACK_SIZE
	.align		4
.L_5:
        /*0024*/ 	.byte	0x04, 0x12
        /*0026*/ 	.short	(.L_7 - .L_6)
	.align		4
.L_6:
        /*0028*/ 	.word	index@(triton_poi_fused_div_sub_8)
        /*002c*/ 	.word	0x00000000
.L_7:


//--------------------- .nv.info.triton_poi_fused_div_sub_8 --------------------------
	.section	.nv.info.triton_poi_fused_div_sub_8,"",@"SHT_CUDA_INFO"
	.sectionflags	@""
	.align	4


	//----- nvinfo : EIATTR_CUDA_API_VERSION
	.align		4
        /*0000*/ 	.byte	0x04, 0x37
        /*0002*/ 	.short	(.L_9 - .L_8)
.L_8:
        /*0004*/ 	.word	0x0000007c


	//----- nvinfo : EIATTR_KPARAM_INFO
	.align		4
.L_9:
        /*0008*/ 	.byte	0x04, 0x17
        /*000a*/ 	.short	(.L_11 - .L_10)
.L_10:
        /*000c*/ 	.word	0x00000000
        /*0010*/ 	.short	0x0003
        /*0012*/ 	.short	0x0014
        /*0014*/ 	.byte	0x00, 0xf0, 0x11, 0x00


	//----- nvinfo : EIATTR_KPARAM_INFO
	.align		4
.L_11:
        /*0018*/ 	.byte	0x04, 0x17
        /*001a*/ 	.short	(.L_13 - .L_12)
.L_12:
        /*001c*/ 	.word	0x00000000
        /*0020*/ 	.short	0x0002
        /*0022*/ 	.short	0x0010
        /*0024*/ 	.byte	0x00, 0xf0, 0x11, 0x00


	//----- nvinfo : EIATTR_KPARAM_INFO
	.align		4
.L_13:
        /*0028*/ 	.byte	0x04, 0x17
        /*002a*/ 	.short	(.L_15 - .L_14)
.L_14:
        /*002c*/ 	.word	0x00000000
        /*0030*/ 	.short	0x0001
        /*0032*/ 	.short	0x0008
        /*0034*/ 	.byte	0x00, 0xf4, 0x21, 0x00


	//----- nvinfo : EIATTR_KPARAM_INFO
	.align		4
.L_15:
        /*0038*/ 	.byte	0x04, 0x17
        /*003a*/ 	.short	(.L_17 - .L_16)
.L_16:
        /*003c*/ 	.word	0x00000000
        /*0040*/ 	.short	0x0000
        /*0042*/ 	.short	0x0000
        /*0044*/ 	.byte	0x00, 0xf4, 0x21, 0x00


	//----- nvinfo : EIATTR_SPARSE_MMA_MASK
	.align		4
.L_17:
        /*0048*/ 	.byte	0x03, 0x50
        /*004a*/ 	.short	0x0000


	//----- nvinfo : EIATTR_MAXREG_COUNT
	.align		4
        /*004c*/ 	.byte	0x03, 0x1b
        /*004e*/ 	.short	0x00ff


	//----- nvinfo : EIATTR_EXIT_INSTR_OFFSETS
	.align		4
        /*0050*/ 	.byte	0x04, 0x1c
        /*0052*/ 	.short	(.L_19 - .L_18)


	//   ....[0]....
.L_18:
        /*0054*/ 	.word	0x00000990


	//   ....[1]....
        /*0058*/ 	.word	0x00000a30


	//----- nvinfo : EIATTR_REQNTID
	.align		4
.L_19:
        /*005c*/ 	.byte	0x04, 0x10
        /*005e*/ 	.short	(.L_21 - .L_20)
.L_20:
        /*0060*/ 	.word	0x00000080
        /*0064*/ 	.word	0x00000001
        /*0068*/ 	.word	0x00000001


	//----- nvinfo : EIATTR_CBANK_PARAM_SIZE
	.align		4
.L_21:
        /*006c*/ 	.byte	0x03, 0x19
        /*006e*/ 	.short	0x0018


	//----- nvinfo : EIATTR_PARAM_CBANK
	.align		4
        /*0070*/ 	.byte	0x04, 0x0a
        /*0072*/ 	.short	(.L_23 - .L_22)
	.align		4
.L_22:
        /*0074*/ 	.word	index@(.nv.constant0.triton_poi_fused_div_sub_8)
        /*0078*/ 	.short	0x0210
        /*007a*/ 	.short	0x0018


	//----- nvinfo : EIATTR_SW_WAR
	.align		4
.L_23:
        /*007c*/ 	.byte	0x04, 0x36
        /*007e*/ 	.short	(.L_25 - .L_24)
.L_24:
        /*0080*/ 	.word	0x00000008
.L_25:


//--------------------- .nv.callgraph             --------------------------
	.section	.nv.callgraph,"",@"SHT_CUDA_CALLGRAPH"
	.align	4
	.sectionentsize	8
	.align		4
        /*0000*/ 	.word	0x00000000
	.align		4
        /*0004*/ 	.word	0xffffffff
	.align		4
        /*0008*/ 	.word	0x00000000
	.align		4
        /*000c*/ 	.word	0xfffffffe
	.align		4
        /*0010*/ 	.word	0x00000000
	.align		4
        /*0014*/ 	.word	0xfffffffd
	.align		4
        /*0018*/ 	.word	0x00000000
	.align		4
        /*001c*/ 	.word	0xfffffffc


//--------------------- .text.triton_poi_fused_div_sub_8 --------------------------
	.section	.text.triton_poi_fused_div_sub_8,"ax",@progbits
	.sectionflags	@"SHF_BARRIERS=1"
	.align	128
        .global         triton_poi_fused_div_sub_8
        .type           triton_poi_fused_div_sub_8,@function
        .size           triton_poi_fused_div_sub_8,(.L_x_1 - triton_poi_fused_div_sub_8)
        .other          triton_poi_fused_div_sub_8,@"STO_CUDA_ENTRY STV_DEFAULT"
triton_poi_fused_div_sub_8:
.text.triton_poi_fused_div_sub_8:
[----:B------:R-:W0:Y:S01]  /*0000*/  LDC R1, c[0x0][0x28] ;  /* 0x00000a00ff017b82 */ /* 0x000e220000000800 */
[----:B------:R-:W1:Y:S07]  /*0010*/  S2R R2, SR_TID.X ;  /* 0x0000000000027919 */ /* 0x000e6e0000002100 */
[----:B------:R-:W2:Y:S01]  /*0020*/  S2UR UR4, SR_CTAID.Y ;  /* 0x00000000000479c3 */ /* 0x000ea20000002600 */
[----:B------:R-:W-:Y:S01]  /*0030*/  CS2R R6, SRZ ;  /* 0x0000000000067805 */ /* 0x000fe2000001ff00 */
[----:B------:R-:W-:Y:S01]  /*0040*/  ULDC.64 UR8, c[0x0][0x208] ;  /* 0x0000820000087ab9 */ /* 0x000fe20000000a00 */
[----:B------:R-:W3:Y:S05]  /*0050*/  S2R R13, SR_CTAID.X ;  /* 0x00000000000d7919 */ /* 0x000eea0000002500 */
[----:B------:R-:W4:Y:S01]  /*0060*/  LDC.64 R8, c[0x0][0x210] ;  /* 0x00008400ff087b82 */ /* 0x000f220000000a00 */
[----:B--2---:R-:W-:Y:S01]  /*0070*/  USHF.L.U32 UR4, UR4, 0x4, URZ ;  /* 0x0000000404047899 */ /* 0x004fe2000800063f */
[----:B-1----:R-:W-:-:S02]  /*0080*/  SHF.R.U32.HI R0, RZ, 0x4, R2 ;  /* 0x00000004ff007819 */ /* 0x002fc40000011602 */
[----:B------:R-:W-:Y:S02]  /*0090*/  SHF.L.U32 R4, R2, 0x2, RZ ;  /* 0x0000000202047819 */ /* 0x000fe400000006ff */
[----:B------:R-:W-:Y:S02]  /*00a0*/  SGXT.U32 R0, R0, 0x3 ;  /* 0x000000030000781a */ /* 0x000fe40000000000 */
[----:B---3--:R-:W-:Y:S02]  /*00b0*/  SHF.L.U32 R13, R13, 0x6, RZ ;  /* 0x000000060d0d7819 */ /* 0x008fe400000006ff */
[----:B------:R-:W-:Y:S02]  /*00c0*/  LOP3.LUT R0, R0, UR4, RZ, 0xfc, !PT ;  /* 0x0000000400007c12 */ /* 0x000fe4000f8efcff */
[----:B------:R-:W-:Y:S02]  /*00d0*/  LOP3.LUT R3, R13, 0x3c, R4, 0xf8, !PT ;  /* 0x0000003c0d037812 */ /* 0x000fe400078ef804 */
[----:B------:R-:W-:-:S02]  /*00e0*/  CS2R R4, SRZ ;  /* 0x0000000000047805 */ /* 0x000fc4000001ff00 */
[C---:B------:R-:W-:Y:S02]  /*00f0*/  ISETP.GE.AND P0, PT, R0.reuse, 0xc, PT ;  /* 0x0000000c0000780c */ /* 0x040fe40003f06270 */
[----:B------:R-:W-:-:S05]  /*0100*/  LEA R15, R0, R3, 0xc ;  /* 0x00000003000f7211 */ /* 0x000fca00078e60ff */
[----:B----4-:R-:W-:-:S06]  /*0110*/  IMAD.WIDE R14, R15, 0x4, R8 ;  /* 0x000000040f0e7825 */ /* 0x010fcc00078e0208 */
[----:B------:R1:W2:Y:S01]  /*0120*/  @!P0 LDG.E.EL.128 R4, desc[UR8][R14.64] ;  /* 0x000000080e048981 */ /* 0x0002a2000c2e1d00 */
[----:B------:R-:W-:Y:S02]  /*0130*/  LOP3.LUT R0, R0, 0x8, RZ, 0xfc, !PT ;  /* 0x0000000800007812 */ /* 0x000fe400078efcff */
[----:B------:R-:W-:Y:S02]  /*0140*/  CS2R R10, SRZ ;  /* 0x00000000000a7805 */ /* 0x000fe4000001ff00 */
[C---:B------:R-:W-:Y:S01]  /*0150*/  ISETP.GE.AND P0, PT, R0.reuse, 0xc, PT ;  /* 0x0000000c0000780c */ /* 0x040fe20003f06270 */
[----:B------:R-:W-:-:S04]  /*0160*/  IMAD R17, R0, 0x1000, R3 ;  /* 0x0000100000117824 */ /* 0x000fc800078e0203 */
[----:B------:R-:W-:Y:S01]  /*0170*/  IMAD.WIDE R16, R17, 0x4, R8 ;  /* 0x0000000411107825 */ /* 0x000fe200078e0208 */
[----:B------:R-:W-:-:S07]  /*0180*/  CS2R R8, SRZ ;  /* 0x0000000000087805 */ /* 0x000fce000001ff00 */
[----:B------:R3:W4:Y:S01]  /*0190*/  @!P0 LDG.E.EL.128 R8, desc[UR8][R16.64] ;  /* 0x0000000810088981 */ /* 0x000722000c2e1d00 */
[----:B------:R-:W5:Y:S01]  /*01a0*/  S2UR UR6, SR_CgaCtaId ;  /* 0x00000000000679c3 */ /* 0x000f620000008800 */
[----:B------:R-:W-:Y:S01]  /*01b0*/  SHF.R.U32.HI R0, RZ, 0x6, R2 ;  /* 0x00000006ff007819 */ /* 0x000fe20000011602 */
[----:B------:R-:W-:Y:S01]  /*01c0*/  IMAD.U32 R3, RZ, RZ, UR4 ;  /* 0x00000004ff037e24 */ /* 0x000fe2000f8e00ff */
[----:B------:R-:W5:Y:S01]  /*01d0*/  S2R R12, SR_TID.X ;  /* 0x00000000000c7919 */ /* 0x000f620000002100 */
[----:B------:R-:W-:Y:S01]  /*01e0*/  LOP3.LUT R2, R13, 0x3f, R2, 0xf8, !PT ;  /* 0x0000003f0d027812 */ /* 0x000fe200078ef802 */
[----:B------:R-:W-:Y:S01]  /*01f0*/  UMOV UR5, 0x400 ;  /* 0x0000040000057882 */ /* 0x000fe20000000000 */
[----:B------:R-:W-:Y:S01]  /*0200*/  SGXT.U32 R0, R0, 0x1 ;  /* 0x000000010000781a */ /* 0x000fe20000000000 */
[----:B------:R-:W-:-:S03]  /*0210*/  UISETP.GE.AND UP0, UPT, UR4, URZ, UPT ;  /* 0x0000003f0400728c */ /* 0x000fc6000bf06270 */
[----:B------:R-:W-:Y:S02]  /*0220*/  LOP3.LUT R18, R3, 0x4, R0, 0xfe, !PT ;  /* 0x0000000403127812 */ /* 0x000fe400078efe00 */
[----:B-1----:R-:W-:Y:S02]  /*0230*/  LOP3.LUT R15, R3, 0x2, R0, 0xfe, !PT ;  /* 0x00000002030f7812 */ /* 0x002fe400078efe00 */
[C---:B------:R-:W-:Y:S01]  /*0240*/  ISETP.GE.AND P0, PT, R18.reuse, 0xc, PT ;  /* 0x0000000c1200780c */ /* 0x040fe20003f06270 */
[----:B---3--:R-:W-:Y:S01]  /*0250*/  IMAD.HI R17, R18, 0x55555556, RZ ;  /* 0x5555555612117827 */ /* 0x008fe200078e02ff */
[----:B------:R-:W-:-:S03]  /*0260*/  ISETP.GE.AND P5, PT, R15, 0xc, PT ;  /* 0x0000000c0f00780c */ /* 0x000fc60003fa6270 */
[----:B------:R-:W-:Y:S01]  /*0270*/  IMAD.HI R13, R15, 0x55555556, RZ ;  /* 0x555555560f0d7827 */ /* 0x000fe200078e02ff */
[----:B------:R-:W-:-:S04]  /*0280*/  LEA.HI R17, R17, R17, RZ, 0x1 ;  /* 0x0000001111117211 */ /* 0x000fc800078f08ff */
[----:B------:R-:W-:Y:S01]  /*0290*/  LEA.HI R16, R13, R13, RZ, 0x1 ;  /* 0x0000000d0d107211 */ /* 0x000fe200078f08ff */
[----:B-----5:R-:W-:Y:S01]  /*02a0*/  UPRMT UR5, UR6, 0x654, UR5 ;  /* 0x0000065406057896 */ /* 0x020fe20008000005 */
[----:B------:R-:W-:-:S03]  /*02b0*/  IMAD R18, R17, -0x3, R18 ;  /* 0xfffffffd11127824 */ /* 0x000fc600078e0212 */
[C---:B------:R-:W-:Y:S02]  /*02c0*/  IMAD R13, R16.reuse, -0x3, R15 ;  /* 0xfffffffd100d7824 */ /* 0x040fe400078e020f */
[----:B------:R-:W-:Y:S02]  /*02d0*/  IMAD R15, R17, 0x3000, R18 ;  /* 0x00003000110f7824 */ /* 0x000fe400078e0212 */
[----:B------:R-:W-:Y:S01]  /*02e0*/  IMAD R13, R16, 0x3000, R13 ;  /* 0x00003000100d7824 */ /* 0x000fe200078e020d */
[C---:B0-----:R-:W-:Y:S02]  /*02f0*/  SHF.L.U32 R21, R12.reuse, 0x2, RZ ;  /* 0x000000020c157819 */ /* 0x041fe400000006ff */
[----:B------:R-:W-:Y:S01]  /*0300*/  LOP3.LUT R19, R12, 0x40, RZ, 0xc0, !PT ;  /* 0x000000400c137812 */ /* 0x000fe200078ec0ff */
[----:B------:R-:W-:Y:S01]  /*0310*/  IMAD R13, R2, 0x3, R13 ;  /* 0x00000003020d7824 */ /* 0x000fe200078e020d */
[----:B------:R-:W-:-:S04]  /*0320*/  LOP3.LUT R14, R21, 0xc0, RZ, 0xc0, !PT ;  /* 0x000000c0150e7812 */ /* 0x000fc800078ec0ff */
[----:B------:R-:W-:Y:S02]  /*0330*/  LEA R20, R19, R14, 0x2 ;  /* 0x0000000e13147211 */ /* 0x000fe400078e10ff */
[----:B------:R-:W-:Y:S02]  /*0340*/  LOP3.LUT R14, R3, 0x6, R0, 0xfe, !PT ;  /* 0x00000006030e7812 */ /* 0x000fe400078efe00 */
[----:B------:R-:W-:Y:S02]  /*0350*/  LOP3.LUT R21, R20, 0x3c, R21, 0xf8, !PT ;  /* 0x0000003c14157812 */ /* 0x000fe400078ef815 */
[C---:B------:R-:W-:Y:S01]  /*0360*/  ISETP.GE.AND P3, PT, R14.reuse, 0xc, PT ;  /* 0x0000000c0e00780c */ /* 0x040fe20003f66270 */
[----:B------:R-:W-:Y:S01]  /*0370*/  IMAD.HI R19, R14, 0x55555556, RZ ;  /* 0x555555560e137827 */ /* 0x000fe200078e02ff */
[----:B------:R-:W-:-:S04]  /*0380*/  LEA.HI R21, R20, R21, RZ, 0x1a ;  /* 0x0000001514157211 */ /* 0x000fc800078fd0ff */
[----:B------:R-:W-:Y:S02]  /*0390*/  LEA.HI R19, R19, R19, RZ, 0x1 ;  /* 0x0000001313137211 */ /* 0x000fe400078f08ff */
[----:B------:R-:W-:Y:S02]  /*03a0*/  LEA R18, R21, UR5, 0x2 ;  /* 0x0000000515127c11 */ /* 0x000fe4000f8e10ff */
[----:B------:R-:W-:Y:S01]  /*03b0*/  LOP3.LUT R21, R12, 0x7f, RZ, 0xc0, !PT ;  /* 0x0000007f0c157812 */ /* 0x000fe200078ec0ff */
[----:B------:R-:W-:-:S03]  /*03c0*/  IMAD R14, R19, -0x3, R14 ;  /* 0xfffffffd130e7824 */ /* 0x000fc600078e020e */
[----:B------:R-:W-:Y:S01]  /*03d0*/  LOP3.LUT R12, R21, 0x180, RZ, 0xfc, !PT ;  /* 0x00000180150c7812 */ /* 0x000fe200078efcff */
[----:B------:R-:W-:-:S03]  /*03e0*/  IMAD R27, R19, 0x3000, R14 ;  /* 0x00003000131b7824 */ /* 0x000fc600078e020e */
[----:B------:R-:W-:Y:S01]  /*03f0*/  LEA.HI R12, R12, R21, RZ, 0x1a ;  /* 0x000000150c0c7211 */ /* 0x000fe200078fd0ff */
[----:B------:R-:W-:-:S03]  /*0400*/  IMAD R27, R2, 0x3, R27 ;  /* 0x00000003021b7824 */ /* 0x000fc600078e021b */
[----:B------:R-:W-:Y:S01]  /*0410*/  LEA R16, R12, UR5, 0x2 ;  /* 0x000000050c107c11 */ /* 0x000fe2000f8e10ff */
[----:B--2---:R-:W-:Y:S01]  /*0420*/  FADD R4, R4, -0.44999998807907104492 ;  /* 0xbee6666604047421 */ /* 0x004fe20000000000 */
[----:B------:R-:W-:Y:S01]  /*0430*/  FADD R5, R5, -0.44999998807907104492 ;  /* 0xbee6666605057421 */ /* 0x000fe20000000000 */
[----:B------:R-:W-:Y:S01]  /*0440*/  FADD R6, R6, -0.44999998807907104492 ;  /* 0xbee6666606067421 */ /* 0x000fe20000000000 */
[----:B------:R-:W-:Y:S01]  /*0450*/  FADD R7, R7, -0.44999998807907104492 ;  /* 0xbee6666607077421 */ /* 0x000fe20000000000 */
[----:B------:R-:W-:Y:S01]  /*0460*/  FMUL R17, R4, 4.4444446563720703125 ;  /* 0x408e38e404117820 */ /* 0x000fe20000400000 */
[----:B------:R-:W-:Y:S01]  /*0470*/  FMUL R5, R5, 4.4444446563720703125 ;  /* 0x408e38e405057820 */ /* 0x000fe20000400000 */
[----:B------:R-:W-:Y:S01]  /*0480*/  FMUL R19, R6, 4.4444446563720703125 ;  /* 0x408e38e406137820 */ /* 0x000fe20000400000 */
[----:B------:R-:W-:Y:S01]  /*0490*/  FMUL R7, R7, 4.4444446563720703125 ;  /* 0x408e38e407077820 */ /* 0x000fe20000400000 */
[C---:B------:R-:W-:Y:S01]  /*04a0*/  LOP3.LUT R4, R21.reuse, 0x80, RZ, 0xfc, !PT ;  /* 0x0000008015047812 */ /* 0x040fe200078efcff */
[----:B------:R-:W-:Y:S01]  /*04b0*/  STS [R18], R17 ;  /* 0x0000001112007388 */ /* 0x000fe20000000800 */
[----:B------:R-:W-:-:S02]  /*04c0*/  LOP3.LUT R6, R21, 0x100, RZ, 0xfc, !PT ;  /* 0x0000010015067812 */ /* 0x000fc400078efcff */
[-C--:B------:R-:W-:Y:S01]  /*04d0*/  LEA.HI R4, R4, R21.reuse, RZ, 0x1a ;  /* 0x0000001504047211 */ /* 0x080fe200078fd0ff */
[----:B------:R-:W-:Y:S01]  /*04e0*/  STS [R18+0x4], R5 ;  /* 0x0000040512007388 */ /* 0x000fe20000000800 */
[----:B------:R-:W-:Y:S02]  /*04f0*/  LEA.HI R6, R6, R21, RZ, 0x1a ;  /* 0x0000001506067211 */ /* 0x000fe400078fd0ff */
[----:B------:R-:W-:Y:S01]  /*0500*/  IADD3 R21, R0, R21, RZ ;  /* 0x0000001500157210 */ /* 0x000fe20007ffe0ff */
[----:B------:R-:W-:Y:S01]  /*0510*/  STS [R18+0x8], R19 ;  /* 0x0000081312007388 */ /* 0x000fe20000000800 */
[----:B------:R-:W-:Y:S01]  /*0520*/  LEA R23, R4, UR5, 0x2 ;  /* 0x0000000504177c11 */ /* 0x000fe2000f8e10ff */
[----:B----4-:R-:W-:Y:S01]  /*0530*/  FADD R8, R8, -0.44999998807907104492 ;  /* 0xbee6666608087421 */ /* 0x010fe20000000000 */
[----:B------:R-:W-:Y:S01]  /*0540*/  LEA R21, R21, UR5, 0x2 ;  /* 0x0000000515157c11 */ /* 0x000fe2000f8e10ff */
[----:B------:R0:W-:Y:S01]  /*0550*/  STS [R18+0xc], R7 ;  /* 0x00000c0712007388 */ /* 0x0001e20000000800 */
[----:B------:R-:W-:Y:S01]  /*0560*/  LEA R25, R6, UR5, 0x2 ;  /* 0x0000000506197c11 */ /* 0x000fe2000f8e10ff */
[----:B------:R-:W-:Y:S01]  /*0570*/  FADD R9, R9, -0.44999998807907104492 ;  /* 0xbee6666609097421 */ /* 0x000fe20000000000 */
[----:B------:R-:W-:Y:S01]  /*0580*/  FADD R10, R10, -0.44999998807907104492 ;  /* 0xbee666660a0a7421 */ /* 0x000fe20000000000 */
[----:B------:R-:W-:Y:S01]  /*0590*/  BAR.SYNC.DEFER_BLOCKING 0x0 ;  /* 0x0000000000007b1d */ /* 0x000fe20000010000 */
[----:B------:R-:W-:Y:S01]  /*05a0*/  FADD R11, R11, -0.44999998807907104492 ;  /* 0xbee666660b0b7421 */ /* 0x000fe20000000000 */
[----:B------:R-:W-:Y:S01]  /*05b0*/  FMUL R12, R9, 4.4444446563720703125 ;  /* 0x408e38e4090c7820 */ /* 0x000fe20000400000 */
[----:B------:R-:W-:Y:S01]  /*05c0*/  FMUL R20, R10, 4.4444446563720703125 ;  /* 0x408e38e40a147820 */ /* 0x000fe20000400000 */
[----:B------:R-:W-:Y:S01]  /*05d0*/  LOP3.LUT R9, R3, 0x8, R0, 0xfe, !PT ;  /* 0x0000000803097812 */ /* 0x000fe200078efe00 */
[----:B------:R-:W-:Y:S01]  /*05e0*/  FMUL R22, R11, 4.4444446563720703125 ;  /* 0x408e38e40b167820 */ /* 0x000fe20000400000 */
[----:B0-----:R-:W-:Y:S01]  /*05f0*/  FMUL R7, R8, 4.4444446563720703125 ;  /* 0x408e38e408077820 */ /* 0x001fe20000400000 */
[----:B------:R-:W-:Y:S01]  /*0600*/  LOP3.LUT R11, R0, UR4, RZ, 0xfc, !PT ;  /* 0x00000004000b7c12 */ /* 0x000fe2000f8efcff */
[----:B------:R-:W0:Y:S01]  /*0610*/  LDC.64 R4, c[0x0][0x218] ;  /* 0x00008600ff047b82 */ /* 0x000e220000000a00 */
[----:B------:R-:W-:Y:S01]  /*0620*/  IMAD.HI R10, R9, 0x55555556, RZ ;  /* 0x55555556090a7827 */ /* 0x000fe200078e02ff */
[----:B------:R-:W-:-:S02]  /*0630*/  LOP3.LUT R6, R3, 0xa, R0, 0xfe, !PT ;  /* 0x0000000a03067812 */ /* 0x000fc400078efe00 */
[C---:B------:R-:W-:Y:S01]  /*0640*/  ISETP.GE.AND P4, PT, R11.reuse, 0xc, PT ;  /* 0x0000000c0b00780c */ /* 0x040fe20003f86270 */
[----:B------:R-:W-:Y:S01]  /*0650*/  IMAD.HI R8, R11, 0x55555556, RZ ;  /* 0x555555560b087827 */ /* 0x000fe200078e02ff */
[----:B------:R-:W-:Y:S02]  /*0660*/  LEA.HI R10, R10, R10, RZ, 0x1 ;  /* 0x0000000a0a0a7211 */ /* 0x000fe400078f08ff */
[----:B------:R-:W-:Y:S02]  /*0670*/  ISETP.GE.AND P2, PT, R9, 0xc, PT ;  /* 0x0000000c0900780c */ /* 0x000fe40003f46270 */
[----:B------:R-:W-:Y:S01]  /*0680*/  LEA.HI R8, R8, R8, RZ, 0x1 ;  /* 0x0000000808087211 */ /* 0x000fe200078f08ff */
[----:B------:R-:W-:Y:S01]  /*0690*/  IMAD R9, R10, -0x3, R9 ;  /* 0xfffffffd0a097824 */ /* 0x000fe200078e0209 */
[----:B------:R-:W-:-:S03]  /*06a0*/  ISETP.GE.AND P1, PT, R6, 0xc, PT ;  /* 0x0000000c0600780c */ /* 0x000fc60003f26270 */
[----:B------:R-:W-:Y:S01]  /*06b0*/  IMAD R11, R8, -0x3, R11 ;  /* 0xfffffffd080b7824 */ /* 0x000fe200078e020b */
[----:B------:R-:W1:Y:S01]  /*06c0*/  LDS R29, [R21] ;  /* 0x00000000151d7984 */ /* 0x000e620000000800 */
[----:B------:R-:W-:Y:S02]  /*06d0*/  IMAD R9, R10, 0x3000, R9 ;  /* 0x000030000a097824 */ /* 0x000fe400078e0209 */
[----:B------:R-:W-:Y:S01]  /*06e0*/  IMAD R11, R2, 0x3, R11 ;  /* 0x00000003020b7824 */ /* 0x000fe200078e020b */
[----:B------:R-:W2:Y:S03]  /*06f0*/  LDS R14, [R23+0x200] ;  /* 0x00020000170e7984 */ /* 0x000ea60000000800 */
[----:B------:R-:W-:Y:S01]  /*0700*/  IMAD R11, R8, 0x3000, R11 ;  /* 0x00003000080b7824 */ /* 0x000fe200078e020b */
[----:B------:R-:W3:Y:S03]  /*0710*/  LDS R17, [R25+0x400] ;  /* 0x0004000019117984 */ /* 0x000ee60000000800 */
[----:B0-----:R-:W-:Y:S01]  /*0720*/  IMAD.WIDE R10, R11, 0x4, R4 ;  /* 0x000000040b0a7825 */ /* 0x001fe200078e0204 */
[----:B------:R-:W0:Y:S01]  /*0730*/  LDS R19, [R16+0x600] ;  /* 0x0006000010137984 */ /* 0x000e220000000800 */
[----:B------:R-:W-:Y:S06]  /*0740*/  BAR.SYNC.DEFER_BLOCKING 0x0 ;  /* 0x0000000000007b1d */ /* 0x000fec0000010000 */
[----:B------:R4:W-:Y:S04]  /*0750*/  STS [R18], R7 ;  /* 0x0000000712007388 */ /* 0x0009e80000000800 */
[----:B------:R5:W-:Y:S04]  /*0760*/  STS [R18+0x4], R12 ;  /* 0x0000040c12007388 */ /* 0x000be80000000800 */
[----:B------:R-:W-:Y:S01]  /*0770*/  STS [R18+0x8], R20 ;  /* 0x0000081412007388 */ /* 0x000fe20000000800 */
[----:B----4-:R-:W-:-:S03]  /*0780*/  LOP3.LUT R7, R3, 0xc, R0, 0xfe, !PT ;  /* 0x0000000c03077812 */ /* 0x010fc600078efe00 */
[----:B------:R4:W-:Y:S01]  /*0790*/  STS [R18+0xc], R22 ;  /* 0x00000c1612007388 */ /* 0x0009e20000000800 */
[----:B-----5:R-:W-:Y:S01]  /*07a0*/  IMAD.HI R12, R6, 0x55555556, RZ ;  /* 0x55555556060c7827 */ /* 0x020fe200078e02ff */
[----:B------:R-:W-:Y:S04]  /*07b0*/  BAR.SYNC.DEFER_BLOCKING 0x0 ;  /* 0x0000000000007b1d */ /* 0x000fe80000010000 */
[----:B------:R-:W-:Y:S01]  /*07c0*/  LEA.HI R8, R12, R12, RZ, 0x1 ;  /* 0x0000000c0c087211 */ /* 0x000fe200078f08ff */
[----:B------:R-:W-:-:S04]  /*07d0*/  IMAD.WIDE R12, R13, 0x4, R4 ;  /* 0x000000040d0c7825 */ /* 0x000fc800078e0204 */
[----:B----4-:R-:W-:-:S04]  /*07e0*/  IMAD.HI R18, R7, 0x55555556, RZ ;  /* 0x5555555607127827 */ /* 0x010fc800078e02ff */
[----:B------:R-:W-:Y:S01]  /*07f0*/  IMAD R6, R8, -0x3, R6 ;  /* 0xfffffffd08067824 */ /* 0x000fe200078e0206 */
[----:B------:R-:W-:-:S03]  /*0800*/  LEA.HI R18, R18, R18, RZ, 0x1 ;  /* 0x0000001212127211 */ /* 0x000fc600078f08ff */
[----:B------:R-:W-:Y:S02]  /*0810*/  IMAD R6, R8, 0x3000, R6 ;  /* 0x0000300008067824 */ /* 0x000fe400078e0206 */
[----:B------:R-:W-:-:S04]  /*0820*/  IMAD R7, R18, -0x3, R7 ;  /* 0xfffffffd12077824 */ /* 0x000fc800078e0207 */
[----:B------:R-:W-:Y:S01]  /*0830*/  IMAD R8, R18, 0x3000, R7 ;  /* 0x0000300012087824 */ /* 0x000fe200078e0207 */
[----:B------:R-:W4:Y:S01]  /*0840*/  LDS R21, [R21] ;  /* 0x0000000015157984 */ /* 0x000f220000000800 */
[C---:B------:R-:W-:Y:S02]  /*0850*/  IMAD R7, R2.reuse, 0x3, R15 ;  /* 0x0000000302077824 */ /* 0x040fe400078e020f */
[C---:B------:R-:W-:Y:S01]  /*0860*/  IMAD R15, R2.reuse, 0x3, R9 ;  /* 0x00000003020f7824 */ /* 0x040fe200078e0209 */
[----:B------:R-:W5:Y:S01]  /*0870*/  LDS R23, [R23+0x200] ;  /* 0x0002000017177984 */ /* 0x000f620000000800 */
[C---:B------:R-:W-:Y:S02]  /*0880*/  IMAD R18, R2.reuse, 0x3, R6 ;  /* 0x0000000302127824 */ /* 0x040fe400078e0206 */
[----:B------:R-:W-:Y:S01]  /*0890*/  IMAD R20, R2, 0x3, R8 ;  /* 0x0000000302147824 */ /* 0x000fe200078e0208 */
[----:B------:R-:W5:Y:S01]  /*08a0*/  LDS R25, [R25+0x400] ;  /* 0x0004000019197984 */ /* 0x000f620000000800 */
[----:B------:R-:W-:-:S03]  /*08b0*/  IMAD.WIDE R6, R7, 0x4, R4 ;  /* 0x0000000407067825 */ /* 0x000fc600078e0204 */
[----:B-1----:R1:W-:Y:S01]  /*08c0*/  @!P4 STG.E desc[UR8][R10.64], R29 ;  /* 0x0000001d0a00c986 */ /* 0x0023e2000c101908 */
[----:B------:R-:W-:Y:S01]  /*08d0*/  PLOP3.LUT P4, PT, PT, PT, UP0, 0x80, 0x0 ;  /* 0x000000000000781c */ /* 0x000fe20003f8f008 */
[----:B------:R-:W-:Y:S02]  /*08e0*/  IMAD.WIDE R8, R27, 0x4, R4 ;  /* 0x000000041b087825 */ /* 0x000fe400078e0204 */
[----:B--2---:R2:W-:Y:S01]  /*08f0*/  @!P5 STG.E desc[UR8][R12.64], R14 ;  /* 0x0000000e0c00d986 */ /* 0x0045e2000c101908 */
[----:B------:R-:W-:-:S03]  /*0900*/  PLOP3.LUT P5, PT, PT, PT, UP0, 0x40, 0x0 ;  /* 0x000000000000781c */ /* 0x000fc60003fae808 */
[----:B---3--:R3:W-:Y:S01]  /*0910*/  @!P0 STG.E desc[UR8][R6.64], R17 ;  /* 0x0000001106008986 */ /* 0x0087e2000c101908 */
[----:B-1----:R-:W-:-:S03]  /*0920*/  IMAD.WIDE R10, R15, 0x4, R4 ;  /* 0x000000040f0a7825 */ /* 0x002fc600078e0204 */
[----:B0-----:R3:W-:Y:S01]  /*0930*/  @!P3 STG.E desc[UR8][R8.64], R19 ;  /* 0x000000130800b986 */ /* 0x0017e2000c101908 */
[----:B--2---:R-:W-:-:S04]  /*0940*/  IMAD.WIDE R12, R18, 0x4, R4 ;  /* 0x00000004120c7825 */ /* 0x004fc800078e0204 */
[----:B------:R-:W-:Y:S01]  /*0950*/  IMAD.WIDE R14, R20, 0x4, R4 ;  /* 0x00000004140e7825 */ /* 0x000fe200078e0204 */
[----:B----4-:R3:W-:Y:S04]  /*0960*/  @!P2 STG.E desc[UR8][R10.64], R21 ;  /* 0x000000150a00a986 */ /* 0x0107e8000c101908 */
[----:B-----5:R3:W-:Y:S04]  /*0970*/  @!P1 STG.E desc[UR8][R12.64], R23 ;  /* 0x000000170c009986 */ /* 0x0207e8000c101908 */
[----:B------:R3:W-:Y:S01]  /*0980*/  @!P4 STG.E desc[UR8][R14.64], R25 ;  /* 0x000000190e00c986 */ /* 0x0007e2000c101908 */
[----:B------:R-:W-:Y:S05]  /*0990*/  @!P5 EXIT ;  /* 0x000000000000d94d */ /* 0x000fea0003800000 */
[----:B---3--:R-:W0:Y:S01]  /*09a0*/  LDS R7, [R16+0x600] ;  /* 0x0006000010077984 */ /* 0x008e220000000800 */
[----:B------:R-:W-:-:S05]  /*09b0*/  LOP3.LUT R0, R3, 0xe, R0, 0xfe, !PT ;  /* 0x0000000e03007812 */ /* 0x000fca00078efe00 */
[----:B------:R-:W-:-:S05]  /*09c0*/  IMAD.HI R3, R0, 0x55555556, RZ ;  /* 0x5555555600037827 */ /* 0x000fca00078e02ff */
[----:B------:R-:W-:-:S05]  /*09d0*/  LEA.HI R3, R3, R3, RZ, 0x1 ;  /* 0x0000000303037211 */ /* 0x000fca00078f08ff */
[----:B------:R-:W-:-:S04]  /*09e0*/  IMAD R0, R3, -0x3, R0 ;  /* 0xfffffffd03007824 */ /* 0x000fc800078e0200 */
[----:B------:R-:W-:-:S04]  /*09f0*/  IMAD R3, R3, 0x3000, R0 ;  /* 0x0000300003037824 */ /* 0x000fc800078e0200 */
[----:B------:R-:W-:-:S04]  /*0a00*/  IMAD R3, R2, 0x3, R3 ;  /* 0x0000000302037824 */ /* 0x000fc800078e0203 */
[----:B------:R-:W-:-:S05]  /*0a10*/  IMAD.WIDE R4, R3, 0x4, R4 ;  /* 0x0000000403047825 */ /* 0x000fca00078e0204 */
[----:B0-----:R-:W-:Y:S01]  /*0a20*/  STG.E desc[UR8][R4.64], R7 ;  /* 0x0000000704007986 */ /* 0x001fe2000c101908 */
[----:B------:R-:W-:Y:S05]  /*0a30*/  EXIT ;  /* 0x000000000000794d */ /* 0x000fea0003800000 */
.L_x_0:
[----:B------:R-:W-:-:S00]  /*0a40*/  BRA `(.L_x_0) ;  /* 0xfffffffc00fc7947 */ /* 0x000fc0000383ffff */
[----:B------:R-:W-:-:S00]  /*0a50*/  NOP ;  /* 0x0000000000007918 */ /* 0x000fc00000000000 */
        /* <DEDUP_REMOVED lines=10> */
.L_x_1:


//--------------------- .nv.shared.triton_poi_fused_div_sub_8 --------------------------
	.section	.nv.shared.triton_poi_fused_div_sub_8,"aw",@nobits
	.sectionflags	@""
	.align	16
	.zero		1024


//--------------------- .nv.constant0.triton_poi_fused_div_sub_8 --------------------------
	.section	.nv.constant0.triton_poi_fused_div_sub_8,"a",@progbits
	.sectionflags	@""
	.align	4
.nv.constant0.triton_poi_fused_div_sub_8:
	.zero		552
